//
// Generated by NVIDIA NVVM Compiler
//
// Compiler Build ID: CL-36424714
// Cuda compilation tools, release 13.0, V13.0.88
// Based on NVVM 20.0.0
//

.version 9.0
.target sm_100
.address_size 64

	// .globl	fdtd_tile_step

.visible .entry fdtd_tile_step(
	.param .u64 .ptr .align 1 fdtd_tile_step_param_0,
	.param .u64 .ptr .align 1 fdtd_tile_step_param_1,
	.param .f32 fdtd_tile_step_param_2,
	.param .f32 fdtd_tile_step_param_3
)
{
	.reg .pred 	%p<2>;
	.reg .b32 	%r<6>;
	.reg .b32 	%f<17>;
	.reg .b64 	%rd<8>;

	ld.param.u64 	%rd1, [fdtd_tile_step_param_0];
	ld.param.u64 	%rd2, [fdtd_tile_step_param_1];
	ld.param.f32 	%f1, [fdtd_tile_step_param_2];
	ld.param.f32 	%f2, [fdtd_tile_step_param_3];
	mov.u32 	%r1, %tid.x;
	mov.u32 	%r2, %tid.y;
	or.b32  	%r3, %r1, %r2;
	and.b32  	%r4, %r3, 1008;
	setp.ne.s32 	%p1, %r4, 0;
	@%p1 bra 	$L__BB0_2;
	cvta.to.global.u64 	%rd3, %rd1;
	cvta.to.global.u64 	%rd4, %rd2;
	mad.lo.s32 	%r5, %r2, 18, %r1;
	mul.wide.u32 	%rd5, %r5, 4;
	add.s64 	%rd6, %rd3, %rd5;
	ld.global.nc.f32 	%f3, [%rd6+76];
	add.s64 	%rd7, %rd4, %rd5;
	ld.global.f32 	%f4, [%rd7+76];
	ld.global.nc.f32 	%f5, [%rd6+4];
	ld.global.nc.f32 	%f6, [%rd6+148];
	ld.global.nc.f32 	%f7, [%rd6+72];
	ld.global.nc.f32 	%f8, [%rd6+80];
	add.f32 	%f9, %f5, %f6;
	add.f32 	%f10, %f9, %f8;
	add.f32 	%f11, %f7, %f10;
	fma.rn.f32 	%f12, %f3, 0fC0800000, %f11;
	add.f32 	%f13, %f3, %f3;
	sub.f32 	%f14, %f13, %f4;
	fma.rn.f32 	%f15, %f1, %f12, %f14;
	mul.f32 	%f16, %f2, %f15;
	st.global.f32 	[%rd7+76], %f16;
$L__BB0_2:
	ret;

}
	// .globl	extract_halo
.visible .entry extract_halo(
	.param .u64 .ptr .align 1 extract_halo_param_0,
	.param .u64 .ptr .align 1 extract_halo_param_1,
	.param .u32 extract_halo_param_2
)
{
	.reg .pred 	%p<5>;
	.reg .b32 	%r<9>;
	.reg .b32 	%f<2>;
	.reg .b64 	%rd<9>;

	ld.param.u64 	%rd1, [extract_halo_param_0];
	ld.param.u64 	%rd2, [extract_halo_param_1];
	ld.param.u32 	%r7, [extract_halo_param_2];
	mov.u32 	%r1, %tid.x;
	setp.gt.u32 	%p1, %r1, 15;
	@%p1 bra 	$L__BB1_9;
	setp.eq.s32 	%p2, %r7, 2;
	@%p2 bra 	$L__BB1_6;
	setp.eq.s32 	%p3, %r7, 1;
	@%p3 bra 	$L__BB1_5;
	setp.ne.s32 	%p4, %r7, 0;
	@%p4 bra 	$L__BB1_7;
	add.s32 	%r8, %r1, 19;
	bra.uni 	$L__BB1_8;
$L__BB1_5:
	add.s32 	%r8, %r1, 289;
	bra.uni 	$L__BB1_8;
$L__BB1_6:
	mad.lo.s32 	%r8, %r1, 18, 19;
	bra.uni 	$L__BB1_8;
$L__BB1_7:
	mad.lo.s32 	%r8, %r1, 18, 34;
$L__BB1_8:
	cvta.to.global.u64 	%rd3, %rd1;
	mul.wide.u32 	%rd4, %r8, 4;
	add.s64 	%rd5, %rd3, %rd4;
	ld.global.nc.f32 	%f1, [%rd5];
	cvta.to.global.u64 	%rd6, %rd2;
	mul.wide.u32 	%rd7, %r1, 4;
	add.s64 	%rd8, %rd6, %rd7;
	st.global.f32 	[%rd8], %f1;
$L__BB1_9:
	ret;

}
	// .globl	inject_halo
.visible .entry inject_halo(
	.param .u64 .ptr .align 1 inject_halo_param_0,
	.param .u64 .ptr .align 1 inject_halo_param_1,
	.param .u32 inject_halo_param_2
)
{
	.reg .pred 	%p<5>;
	.reg .b32 	%r<9>;
	.reg .b32 	%f<2>;
	.reg .b64 	%rd<9>;

	ld.param.u64 	%rd1, [inject_halo_param_0];
	ld.param.u64 	%rd2, [inject_halo_param_1];
	ld.param.u32 	%r7, [inject_halo_param_2];
	mov.u32 	%r1, %tid.x;
	setp.gt.u32 	%p1, %r1, 15;
	@%p1 bra 	$L__BB2_9;
	setp.eq.s32 	%p2, %r7, 2;
	@%p2 bra 	$L__BB2_6;
	setp.eq.s32 	%p3, %r7, 1;
	@%p3 bra 	$L__BB2_5;
	setp.ne.s32 	%p4, %r7, 0;
	@%p4 bra 	$L__BB2_7;
	add.s32 	%r8, %r1, 1;
	bra.uni 	$L__BB2_8;
$L__BB2_5:
	add.s32 	%r8, %r1, 307;
	bra.uni 	$L__BB2_8;
$L__BB2_6:
	mad.lo.s32 	%r8, %r1, 18, 18;
	bra.uni 	$L__BB2_8;
$L__BB2_7:
	mad.lo.s32 	%r8, %r1, 18, 35;
$L__BB2_8:
	cvta.to.global.u64 	%rd3, %rd2;
	mul.wide.u32 	%rd4, %r1, 4;
	add.s64 	%rd5, %rd3, %rd4;
	ld.global.nc.f32 	%f1, [%rd5];
	cvta.to.global.u64 	%rd6, %rd1;
	mul.wide.u32 	%rd7, %r8, 4;
	add.s64 	%rd8, %rd6, %rd7;
	st.global.f32 	[%rd8], %f1;
$L__BB2_9:
	ret;

}
	// .globl	read_interior
.visible .entry read_interior(
	.param .u64 .ptr .align 1 read_interior_param_0,
	.param .u64 .ptr .align 1 read_interior_param_1
)
{
	.reg .pred 	%p<2>;
	.reg .b32 	%r<8>;
	.reg .b32 	%f<2>;
	.reg .b64 	%rd<9>;

	ld.param.u64 	%rd1, [read_interior_param_0];
	ld.param.u64 	%rd2, [read_interior_param_1];
	mov.u32 	%r1, %tid.x;
	mov.u32 	%r2, %tid.y;
	or.b32  	%r3, %r1, %r2;
	and.b32  	%r4, %r3, 1008;
	setp.ne.s32 	%p1, %r4, 0;
	@%p1 bra 	$L__BB3_2;
	cvta.to.global.u64 	%rd3, %rd1;
	cvta.to.global.u64 	%rd4, %rd2;
	shl.b32 	%r5, %r2, 4;
	add.s32 	%r6, %r5, %r1;
	mad.lo.s32 	%r7, %r2, 18, %r1;
	mul.wide.u32 	%rd5, %r7, 4;
	add.s64 	%rd6, %rd3, %rd5;
	ld.global.nc.f32 	%f1, [%rd6+76];
	mul.wide.u32 	%rd7, %r6, 4;
	add.s64 	%rd8, %rd4, %rd7;
	st.global.f32 	[%rd8], %f1;
$L__BB3_2:
	ret;

}
	// .globl	apply_boundary_reflection
.visible .entry apply_boundary_reflection(
	.param .u64 .ptr .align 1 apply_boundary_reflection_param_0,
	.param .u32 apply_boundary_reflection_param_1,
	.param .f32 apply_boundary_reflection_param_2
)
{
	.reg .pred 	%p<5>;
	.reg .b32 	%r<17>;
	.reg .b32 	%f<4>;
	.reg .b64 	%rd<7>;

	ld.param.u64 	%rd1, [apply_boundary_reflection_param_0];
	ld.param.u32 	%r12, [apply_boundary_reflection_param_1];
	ld.param.f32 	%f1, [apply_boundary_reflection_param_2];
	mov.u32 	%r1, %tid.x;
	setp.gt.u32 	%p1, %r1, 15;
	@%p1 bra 	$L__BB4_9;
	setp.eq.s32 	%p2, %r12, 2;
	@%p2 bra 	$L__BB4_6;
	setp.eq.s32 	%p3, %r12, 1;
	@%p3 bra 	$L__BB4_5;
	setp.ne.s32 	%p4, %r12, 0;
	@%p4 bra 	$L__BB4_7;
	add.s32 	%r15, %r1, 19;
	add.s32 	%r16, %r1, 1;
	bra.uni 	$L__BB4_8;
$L__BB4_5:
	add.s32 	%r15, %r1, 289;
	add.s32 	%r16, %r1, 307;
	bra.uni 	$L__BB4_8;
$L__BB4_6:
	mul.lo.s32 	%r13, %r1, 18;
	add.s32 	%r15, %r13, 19;
	add.s32 	%r16, %r13, 18;
	bra.uni 	$L__BB4_8;
$L__BB4_7:
	mul.lo.s32 	%r14, %r1, 18;
	add.s32 	%r15, %r14, 34;
	add.s32 	%r16, %r14, 35;
$L__BB4_8:
	cvta.to.global.u64 	%rd2, %rd1;
	mul.wide.u32 	%rd3, %r15, 4;
	add.s64 	%rd4, %rd2, %rd3;
	ld.global.f32 	%f2, [%rd4];
	mul.f32 	%f3, %f1, %f2;
	mul.wide.u32 	%rd5, %r16, 4;
	add.s64 	%rd6, %rd2, %rd5;
	st.global.f32 	[%rd6], %f3;
$L__BB4_9:
	ret;

}


// ===== COMPILED SASS (sm_100) =====

	.target	sm_100

	.elftype	@"ET_EXEC"


//--------------------- .note.nv.tkinfo           --------------------------
	.section	.note.nv.tkinfo,"",@"SHT_NOTE"
	.sectionflags	@"SHF_NOTE_NV_TKINFO"
	.tkinfo
        /*0018*/ 	.word	0x00000002
        /*0030*/ 	.string	""
        /*0030*/ 	.string	"ptxas"
        /*0030*/ 	.string	"Cuda compilation tools, release 13.0, V13.0.88"
        /*0030*/ 	.string	"Build cuda_13.0.r13.0/compiler.36424714_0"
        /*0030*/ 	.string	"-arch sm_100 -m 64 "



//--------------------- .note.nv.cuinfo           --------------------------
	.section	.note.nv.cuinfo,"",@"SHT_NOTE"
	.sectionflags	@"SHF_NOTE_NV_CUINFO"
        /*0018*/ 	.short	0x0002
        /*001a*/ 	.short	0x0064
        /*001c*/ 	.short	0x0082
	.zero		2


//--------------------- .nv.info                  --------------------------
	.section	.nv.info,"",@"SHT_CUDA_INFO"
	.align	4


	//----- nvinfo : EIATTR_REGCOUNT
	.align		4
        /*0000*/ 	.byte	0x04, 0x2f
        /*0002*/ 	.short	(.L_1 - .L_0)
	.align		4
.L_0:
        /*0004*/ 	.word	index@(fdtd_tile_step)
        /*0008*/ 	.word	0x0000000d


	//----- nvinfo : EIATTR_FRAME_SIZE
	.align		4
.L_1:
        /*000c*/ 	.byte	0x04, 0x11
        /*000e*/ 	.short	(.L_3 - .L_2)
	.align		4
.L_2:
        /*0010*/ 	.word	index@(fdtd_tile_step)
        /*0014*/ 	.word	0x00000000


	//----- nvinfo : EIATTR_REGCOUNT
	.align		4
.L_3:
        /*0018*/ 	.byte	0x04, 0x2f
        /*001a*/ 	.short	(.L_5 - .L_4)
	.align		4
.L_4:
        /*001c*/ 	.word	index@(extract_halo)
        /*0020*/ 	.word	0x0000000a


	//----- nvinfo : EIATTR_FRAME_SIZE
	.align		4
.L_5:
        /*0024*/ 	.byte	0x04, 0x11
        /*0026*/ 	.short	(.L_7 - .L_6)
	.align		4
.L_6:
        /*0028*/ 	.word	index@(extract_halo)
        /*002c*/ 	.word	0x00000000


	//----- nvinfo : EIATTR_REGCOUNT
	.align		4
.L_7:
        /*0030*/ 	.byte	0x04, 0x2f
        /*0032*/ 	.short	(.L_9 - .L_8)
	.align		4
.L_8:
        /*0034*/ 	.word	index@(inject_halo)
        /*0038*/ 	.word	0x0000000a


	//----- nvinfo : EIATTR_FRAME_SIZE
	.align		4
.L_9:
        /*003c*/ 	.byte	0x04, 0x11
        /*003e*/ 	.short	(.L_11 - .L_10)
	.align		4
.L_10:
        /*0040*/ 	.word	index@(inject_halo)
        /*0044*/ 	.word	0x00000000


	//----- nvinfo : EIATTR_REGCOUNT
	.align		4
.L_11:
        /*0048*/ 	.byte	0x04, 0x2f
        /*004a*/ 	.short	(.L_13 - .L_12)
	.align		4
.L_12:
        /*004c*/ 	.word	index@(read_interior)
        /*0050*/ 	.word	0x0000000a


	//----- nvinfo : EIATTR_FRAME_SIZE
	.align		4
.L_13:
        /*0054*/ 	.byte	0x04, 0x11
        /*0056*/ 	.short	(.L_15 - .L_14)
	.align		4
.L_14:
        /*0058*/ 	.word	index@(read_interior)
        /*005c*/ 	.word	0x00000000


	//----- nvinfo : EIATTR_REGCOUNT
	.align		4
.L_15:
        /*0060*/ 	.byte	0x04, 0x2f
        /*0062*/ 	.short	(.L_17 - .L_16)
	.align		4
.L_16:
        /*0064*/ 	.word	index@(apply_boundary_reflection)
        /*0068*/ 	.word	0x0000000a


	//----- nvinfo : EIATTR_FRAME_SIZE
	.align		4
.L_17:
        /*006c*/ 	.byte	0x04, 0x11
        /*006e*/ 	.short	(.L_19 - .L_18)
	.align		4
.L_18:
        /*0070*/ 	.word	index@(apply_boundary_reflection)
        /*0074*/ 	.word	0x00000000


	//----- nvinfo : EIATTR_MIN_STACK_SIZE
	.align		4
.L_19:
        /*0078*/ 	.byte	0x04, 0x12
        /*007a*/ 	.short	(.L_21 - .L_20)
	.align		4
.L_20:
        /*007c*/ 	.word	index@(apply_boundary_reflection)
        /*0080*/ 	.word	0x00000000


	//----- nvinfo : EIATTR_MIN_STACK_SIZE
	.align		4
.L_21:
        /*0084*/ 	.byte	0x04, 0x12
        /*0086*/ 	.short	(.L_23 - .L_22)
	.align		4
.L_22:
        /*0088*/ 	.word	index@(read_interior)
        /*008c*/ 	.word	0x00000000


	//----- nvinfo : EIATTR_MIN_STACK_SIZE
	.align		4
.L_23:
        /*0090*/ 	.byte	0x04, 0x12
        /*0092*/ 	.short	(.L_25 - .L_24)
	.align		4
.L_24:
        /*0094*/ 	.word	index@(inject_halo)
        /*0098*/ 	.word	0x00000000


	//----- nvinfo : EIATTR_MIN_STACK_SIZE
	.align		4
.L_25:
        /*009c*/ 	.byte	0x04, 0x12
        /*009e*/ 	.short	(.L_27 - .L_26)
	.align		4
.L_26:
        /*00a0*/ 	.word	index@(extract_halo)
        /*00a4*/ 	.word	0x00000000


	//----- nvinfo : EIATTR_MIN_STACK_SIZE
	.align		4
.L_27:
        /*00a8*/ 	.byte	0x04, 0x12
        /*00aa*/ 	.short	(.L_29 - .L_28)
	.align		4
.L_28:
        /*00ac*/ 	.word	index@(fdtd_tile_step)
        /*00b0*/ 	.word	0x00000000
.L_29:


//--------------------- .nv.compat                --------------------------
	.section	.nv.compat,"",@"SHT_CUDA_COMPAT_INFO"
	.align	4
        /*0000*/ 	.byte	0x02, 0x09, 0x00, 0x00, 0x02, 0x02, 0x01, 0x00, 0x02, 0x05, 0x05, 0x00, 0x03, 0x07, 0x01, 0x01
        /*0010*/ 	.byte	0x02, 0x03, 0x00, 0x00, 0x02, 0x06, 0x01, 0x00, 0x04, 0x0b, 0x08, 0x00, 0x09, 0x00, 0x00, 0x00
        /*0020*/ 	.byte	0x00, 0x00, 0x00, 0x00


//--------------------- .nv.info.apply_boundary_reflection --------------------------
	.section	.nv.info.apply_boundary_reflection,"",@"SHT_CUDA_INFO"
	.sectionflags	@""
	.align	4


	//----- nvinfo : EIATTR_CUDA_API_VERSION
	.align		4
        /*0000*/ 	.byte	0x04, 0x37
        /*0002*/ 	.short	(.L_31 - .L_30)
.L_30:
        /*0004*/ 	.word	0x00000082


	//----- nvinfo : EIATTR_KPARAM_INFO
	.align		4
.L_31:
        /*0008*/ 	.byte	0x04, 0x17
        /*000a*/ 	.short	(.L_33 - .L_32)
.L_32:
        /*000c*/ 	.word	0x00000000
        /*0010*/ 	.short	0x0002
        /*0012*/ 	.short	0x000c
        /*0014*/ 	.byte	0x00, 0xf0, 0x11, 0x00


	//----- nvinfo : EIATTR_KPARAM_INFO
	.align		4
.L_33:
        /*0018*/ 	.byte	0x04, 0x17
        /*001a*/ 	.short	(.L_35 - .L_34)
.L_34:
        /*001c*/ 	.word	0x00000000
        /*0020*/ 	.short	0x0001
        /*0022*/ 	.short	0x0008
        /*0024*/ 	.byte	0x00, 0xf0, 0x11, 0x00


	//----- nvinfo : EIATTR_KPARAM_INFO
	.align		4
.L_35:
        /*0028*/ 	.byte	0x04, 0x17
        /*002a*/ 	.short	(.L_37 - .L_36)
.L_36:
        /*002c*/ 	.word	0x00000000
        /*0030*/ 	.short	0x0000
        /*0032*/ 	.short	0x0000
        /*0034*/ 	.byte	0x00, 0xf5, 0x21, 0x00


	//----- nvinfo : EIATTR_SPARSE_MMA_MASK
	.align		4
.L_37:
        /*0038*/ 	.byte	0x03, 0x50
        /*003a*/ 	.short	0x0000


	//----- nvinfo : EIATTR_MAXREG_COUNT
	.align		4
        /*003c*/ 	.byte	0x03, 0x1b
        /*003e*/ 	.short	0x00ff


	//----- nvinfo : EIATTR_MERCURY_ISA_VERSION
	.align		4
        /*0040*/ 	.byte	0x03, 0x5f
        /*0042*/ 	.short	0x0101


	//----- nvinfo : EIATTR_VRC_CTA_INIT_COUNT
	.align		4
        /*0044*/ 	.byte	0x02, 0x4a
	.zero		1
	.zero		1


	//----- nvinfo : EIATTR_EXIT_INSTR_OFFSETS
	.align		4
        /*0048*/ 	.byte	0x04, 0x1c
        /*004a*/ 	.short	(.L_39 - .L_38)


	//   ....[0]....
.L_38:
        /*004c*/ 	.word	0x00000030


	//   ....[1]....
        /*0050*/ 	.word	0x00000200


	//----- nvinfo : EIATTR_INDIRECT_BRANCH_TARGETS
	.align		4
.L_39:
        /*0054*/ 	.byte	0x04, 0x34
        /*0056*/ 	.short	(.L_41 - .L_40)


	//   ....[0]....
.L_40:
        /*0058*/ 	.word	.L_x_8@srel
        /*005c*/ 	.short	0x0
        /*005e*/ 	.short	0x0
        /*0060*/ 	.word	0x3
        /*0064*/ 	.word	.L_x_9@srel
        /*0068*/ 	.word	.L_x_10@srel
        /*006c*/ 	.word	.L_x_11@srel


	//----- nvinfo : EIATTR_CBANK_PARAM_SIZE
	.align		4
.L_41:
        /*0070*/ 	.byte	0x03, 0x19
        /*0072*/ 	.short	0x0010


	//----- nvinfo : EIATTR_PARAM_CBANK
	.align		4
        /*0074*/ 	.byte	0x04, 0x0a
        /*0076*/ 	.short	(.L_43 - .L_42)
	.align		4
.L_42:
        /*0078*/ 	.word	index@(.nv.constant0.apply_boundary_reflection)
        /*007c*/ 	.short	0x0380
        /*007e*/ 	.short	0x0010


	//----- nvinfo : EIATTR_SW_WAR
	.align		4
.L_43:
        /*0080*/ 	.byte	0x04, 0x36
        /*0082*/ 	.short	(.L_45 - .L_44)
.L_44:
        /*0084*/ 	.word	0x00000008
.L_45:


//--------------------- .nv.info.read_interior    --------------------------
	.section	.nv.info.read_interior,"",@"SHT_CUDA_INFO"
	.sectionflags	@""
	.align	4


	//----- nvinfo : EIATTR_CUDA_API_VERSION
	.align		4
        /*0000*/ 	.byte	0x04, 0x37
        /*0002*/ 	.short	(.L_47 - .L_46)
.L_46:
        /*0004*/ 	.word	0x00000082


	//----- nvinfo : EIATTR_KPARAM_INFO
	.align		4
.L_47:
        /*0008*/ 	.byte	0x04, 0x17
        /*000a*/ 	.short	(.L_49 - .L_48)
.L_48:
        /*000c*/ 	.word	0x00000000
        /*0010*/ 	.short	0x0001
        /*0012*/ 	.short	0x0008
        /*0014*/ 	.byte	0x00, 0xf5, 0x21, 0x00


	//----- nvinfo : EIATTR_KPARAM_INFO
	.align		4
.L_49:
        /*0018*/ 	.byte	0x04, 0x17
        /*001a*/ 	.short	(.L_51 - .L_50)
.L_50:
        /*001c*/ 	.word	0x00000000
        /*0020*/ 	.short	0x0000
        /*0022*/ 	.short	0x0000
        /*0024*/ 	.byte	0x00, 0xf5, 0x21, 0x00


	//----- nvinfo : EIATTR_SPARSE_MMA_MASK
	.align		4
.L_51:
        /*0028*/ 	.byte	0x03, 0x50
        /*002a*/ 	.short	0x0000


	//----- nvinfo : EIATTR_MAXREG_COUNT
	.align		4
        /*002c*/ 	.byte	0x03, 0x1b
        /*002e*/ 	.short	0x00ff


	//----- nvinfo : EIATTR_MERCURY_ISA_VERSION
	.align		4
        /*0030*/ 	.byte	0x03, 0x5f
        /*0032*/ 	.short	0x0101


	//----- nvinfo : EIATTR_VRC_CTA_INIT_COUNT
	.align		4
        /*0034*/ 	.byte	0x02, 0x4a
	.zero		1
	.zero		1


	//----- nvinfo : EIATTR_EXIT_INSTR_OFFSETS
	.align		4
        /*0038*/ 	.byte	0x04, 0x1c
        /*003a*/ 	.short	(.L_53 - .L_52)


	//   ....[0]....
.L_52:
        /*003c*/ 	.word	0x00000040


	//   ....[1]....
        /*0040*/ 	.word	0x000000e0


	//----- nvinfo : EIATTR_CBANK_PARAM_SIZE
	.align		4
.L_53:
        /*0044*/ 	.byte	0x03, 0x19
        /*0046*/ 	.short	0x0010


	//----- nvinfo : EIATTR_PARAM_CBANK
	.align		4
        /*0048*/ 	.byte	0x04, 0x0a
        /*004a*/ 	.short	(.L_55 - .L_54)
	.align		4
.L_54:
        /*004c*/ 	.word	index@(.nv.constant0.read_interior)
        /*0050*/ 	.short	0x0380
        /*0052*/ 	.short	0x0010


	//----- nvinfo : EIATTR_SW_WAR
	.align		4
.L_55:
        /*0054*/ 	.byte	0x04, 0x36
        /*0056*/ 	.short	(.L_57 - .L_56)
.L_56:
        /*0058*/ 	.word	0x00000008
.L_57:


//--------------------- .nv.info.inject_halo      --------------------------
	.section	.nv.info.inject_halo,"",@"SHT_CUDA_INFO"
	.sectionflags	@""
	.align	4


	//----- nvinfo : EIATTR_CUDA_API_VERSION
	.align		4
        /*0000*/ 	.byte	0x04, 0x37
        /*0002*/ 	.short	(.L_59 - .L_58)
.L_58:
        /*0004*/ 	.word	0x00000082


	//----- nvinfo : EIATTR_KPARAM_INFO
	.align		4
.L_59:
        /*0008*/ 	.byte	0x04, 0x17
        /*000a*/ 	.short	(.L_61 - .L_60)
.L_60:
        /*000c*/ 	.word	0x00000000
        /*0010*/ 	.short	0x0002
        /*0012*/ 	.short	0x0010
        /*0014*/ 	.byte	0x00, 0xf0, 0x11, 0x00


	//----- nvinfo : EIATTR_KPARAM_INFO
	.align		4
.L_61:
        /*0018*/ 	.byte	0x04, 0x17
        /*001a*/ 	.short	(.L_63 - .L_62)
.L_62:
        /*001c*/ 	.word	0x00000000
        /*0020*/ 	.short	0x0001
        /*0022*/ 	.short	0x0008
        /*0024*/ 	.byte	0x00, 0xf5, 0x21, 0x00


	//----- nvinfo : EIATTR_KPARAM_INFO
	.align		4
.L_63:
        /*0028*/ 	.byte	0x04, 0x17
        /*002a*/ 	.short	(.L_65 - .L_64)
.L_64:
        /*002c*/ 	.word	0x00000000
        /*0030*/ 	.short	0x0000
        /*0032*/ 	.short	0x0000
        /*0034*/ 	.byte	0x00, 0xf5, 0x21, 0x00


	//----- nvinfo : EIATTR_SPARSE_MMA_MASK
	.align		4
.L_65:
        /*0038*/ 	.byte	0x03, 0x50
        /*003a*/ 	.short	0x0000


	//----- nvinfo : EIATTR_MAXREG_COUNT
	.align		4
        /*003c*/ 	.byte	0x03, 0x1b
        /*003e*/ 	.short	0x00ff


	//----- nvinfo : EIATTR_MERCURY_ISA_VERSION
	.align		4
        /*0040*/ 	.byte	0x03, 0x5f
        /*0042*/ 	.short	0x0101


	//----- nvinfo : EIATTR_VRC_CTA_INIT_COUNT
	.align		4
        /*0044*/ 	.byte	0x02, 0x4a
	.zero		1
	.zero		1


	//----- nvinfo : EIATTR_EXIT_INSTR_OFFSETS
	.align		4
        /*0048*/ 	.byte	0x04, 0x1c
        /*004a*/ 	.short	(.L_67 - .L_66)


	//   ....[0]....
.L_66:
        /*004c*/ 	.word	0x00000030


	//   ....[1]....
        /*0050*/ 	.word	0x000001b0


	//----- nvinfo : EIATTR_INDIRECT_BRANCH_TARGETS
	.align		4
.L_67:
        /*0054*/ 	.byte	0x04, 0x34
        /*0056*/ 	.short	(.L_69 - .L_68)


	//   ....[0]....
.L_68:
        /*0058*/ 	.word	.L_x_12@srel
        /*005c*/ 	.short	0x0
        /*005e*/ 	.short	0x0
        /*0060*/ 	.word	0x3
        /*0064*/ 	.word	.L_x_13@srel
        /*0068*/ 	.word	.L_x_14@srel
        /*006c*/ 	.word	.L_x_15@srel


	//----- nvinfo : EIATTR_CBANK_PARAM_SIZE
	.align		4
.L_69:
        /*0070*/ 	.byte	0x03, 0x19
        /*0072*/ 	.short	0x0014


	//----- nvinfo : EIATTR_PARAM_CBANK
	.align		4
        /*0074*/ 	.byte	0x04, 0x0a
        /*0076*/ 	.short	(.L_71 - .L_70)
	.align		4
.L_70:
        /*0078*/ 	.word	index@(.nv.constant0.inject_halo)
        /*007c*/ 	.short	0x0380
        /*007e*/ 	.short	0x0014


	//----- nvinfo : EIATTR_SW_WAR
	.align		4
.L_71:
        /*0080*/ 	.byte	0x04, 0x36
        /*0082*/ 	.short	(.L_73 - .L_72)
.L_72:
        /*0084*/ 	.word	0x00000008
.L_73:


//--------------------- .nv.info.extract_halo     --------------------------
	.section	.nv.info.extract_halo,"",@"SHT_CUDA_INFO"
	.sectionflags	@""
	.align	4


	//----- nvinfo : EIATTR_CUDA_API_VERSION
	.align		4
        /*0000*/ 	.byte	0x04, 0x37
        /*0002*/ 	.short	(.L_75 - .L_74)
.L_74:
        /*0004*/ 	.word	0x00000082


	//----- nvinfo : EIATTR_KPARAM_INFO
	.align		4
.L_75:
        /*0008*/ 	.byte	0x04, 0x17
        /*000a*/ 	.short	(.L_77 - .L_76)
.L_76:
        /*000c*/ 	.word	0x00000000
        /*0010*/ 	.short	0x0002
        /*0012*/ 	.short	0x0010
        /*0014*/ 	.byte	0x00, 0xf0, 0x11, 0x00


	//----- nvinfo : EIATTR_KPARAM_INFO
	.align		4
.L_77:
        /*0018*/ 	.byte	0x04, 0x17
        /*001a*/ 	.short	(.L_79 - .L_78)
.L_78:
        /*001c*/ 	.word	0x00000000
        /*0020*/ 	.short	0x0001
        /*0022*/ 	.short	0x0008
        /*0024*/ 	.byte	0x00, 0xf5, 0x21, 0x00


	//----- nvinfo : EIATTR_KPARAM_INFO
	.align		4
.L_79:
        /*0028*/ 	.byte	0x04, 0x17
        /*002a*/ 	.short	(.L_81 - .L_80)
.L_80:
        /*002c*/ 	.word	0x00000000
        /*0030*/ 	.short	0x0000
        /*0032*/ 	.short	0x0000
        /*0034*/ 	.byte	0x00, 0xf5, 0x21, 0x00


	//----- nvinfo : EIATTR_SPARSE_MMA_MASK
	.align		4
.L_81:
        /*0038*/ 	.byte	0x03, 0x50
        /*003a*/ 	.short	0x0000


	//----- nvinfo : EIATTR_MAXREG_COUNT
	.align		4
        /*003c*/ 	.byte	0x03, 0x1b
        /*003e*/ 	.short	0x00ff


	//----- nvinfo : EIATTR_MERCURY_ISA_VERSION
	.align		4
        /*0040*/ 	.byte	0x03, 0x5f
        /*0042*/ 	.short	0x0101


	//----- nvinfo : EIATTR_VRC_CTA_INIT_COUNT
	.align		4
        /*0044*/ 	.byte	0x02, 0x4a
	.zero		1
	.zero		1


	//----- nvinfo : EIATTR_EXIT_INSTR_OFFSETS
	.align		4
        /*0048*/ 	.byte	0x04, 0x1c
        /*004a*/ 	.short	(.L_83 - .L_82)


	//   ....[0]....
.L_82:
        /*004c*/ 	.word	0x00000030


	//   ....[1]....
        /*0050*/ 	.word	0x000001b0


	//----- nvinfo : EIATTR_INDIRECT_BRANCH_TARGETS
	.align		4
.L_83:
        /*0054*/ 	.byte	0x04, 0x34
        /*0056*/ 	.short	(.L_85 - .L_84)


	//   ....[0]....
.L_84:
        /*0058*/ 	.word	.L_x_16@srel
        /*005c*/ 	.short	0x0
        /*005e*/ 	.short	0x0
        /*0060*/ 	.word	0x3
        /*0064*/ 	.word	.L_x_17@srel
        /*0068*/ 	.word	.L_x_18@srel
        /*006c*/ 	.word	.L_x_19@srel


	//----- nvinfo : EIATTR_CBANK_PARAM_SIZE
	.align		4
.L_85:
        /*0070*/ 	.byte	0x03, 0x19
        /*0072*/ 	.short	0x0014


	//----- nvinfo : EIATTR_PARAM_CBANK
	.align		4
        /*0074*/ 	.byte	0x04, 0x0a
        /*0076*/ 	.short	(.L_87 - .L_86)
	.align		4
.L_86:
        /*0078*/ 	.word	index@(.nv.constant0.extract_halo)
        /*007c*/ 	.short	0x0380
        /*007e*/ 	.short	0x0014


	//----- nvinfo : EIATTR_SW_WAR
	.align		4
.L_87:
        /*0080*/ 	.byte	0x04, 0x36
        /*0082*/ 	.short	(.L_89 - .L_88)
.L_88:
        /*0084*/ 	.word	0x00000008
.L_89:


//--------------------- .nv.info.fdtd_tile_step   --------------------------
	.section	.nv.info.fdtd_tile_step,"",@"SHT_CUDA_INFO"
	.sectionflags	@""
	.align	4


	//----- nvinfo : EIATTR_CUDA_API_VERSION
	.align		4
        /*0000*/ 	.byte	0x04, 0x37
        /*0002*/ 	.short	(.L_91 - .L_90)
.L_90:
        /*0004*/ 	.word	0x00000082


	//----- nvinfo : EIATTR_KPARAM_INFO
	.align		4
.L_91:
        /*0008*/ 	.byte	0x04, 0x17
        /*000a*/ 	.short	(.L_93 - .L_92)
.L_92:
        /*000c*/ 	.word	0x00000000
        /*0010*/ 	.short	0x0003
        /*0012*/ 	.short	0x0014
        /*0014*/ 	.byte	0x00, 0xf0, 0x11, 0x00


	//----- nvinfo : EIATTR_KPARAM_INFO
	.align		4
.L_93:
        /*0018*/ 	.byte	0x04, 0x17
        /*001a*/ 	.short	(.L_95 - .L_94)
.L_94:
        /*001c*/ 	.word	0x00000000
        /*0020*/ 	.short	0x0002
        /*0022*/ 	.short	0x0010
        /*0024*/ 	.byte	0x00, 0xf0, 0x11, 0x00


	//----- nvinfo : EIATTR_KPARAM_INFO
	.align		4
.L_95:
        /*0028*/ 	.byte	0x04, 0x17
        /*002a*/ 	.short	(.L_97 - .L_96)
.L_96:
        /*002c*/ 	.word	0x00000000
        /*0030*/ 	.short	0x0001
        /*0032*/ 	.short	0x0008
        /*0034*/ 	.byte	0x00, 0xf5, 0x21, 0x00


	//----- nvinfo : EIATTR_KPARAM_INFO
	.align		4
.L_97:
        /*0038*/ 	.byte	0x04, 0x17
        /*003a*/ 	.short	(.L_99 - .L_98)
.L_98:
        /*003c*/ 	.word	0x00000000
        /*0040*/ 	.short	0x0000
        /*0042*/ 	.short	0x0000
        /*0044*/ 	.byte	0x00, 0xf5, 0x21, 0x00


	//----- nvinfo : EIATTR_SPARSE_MMA_MASK
	.align		4
.L_99:
        /*0048*/ 	.byte	0x03, 0x50
        /*004a*/ 	.short	0x0000


	//----- nvinfo : EIATTR_MAXREG_COUNT
	.align		4
        /*004c*/ 	.byte	0x03, 0x1b
        /*004e*/ 	.short	0x00ff


	//----- nvinfo : EIATTR_MERCURY_ISA_VERSION
	.align		4
        /*0050*/ 	.byte	0x03, 0x5f
        /*0052*/ 	.short	0x0101


	//----- nvinfo : EIATTR_VRC_CTA_INIT_COUNT
	.align		4
        /*0054*/ 	.byte	0x02, 0x4a
	.zero		1
	.zero		1


	//----- nvinfo : EIATTR_EXIT_INSTR_OFFSETS
	.align		4
        /*0058*/ 	.byte	0x04, 0x1c
        /*005a*/ 	.short	(.L_101 - .L_100)


	//   ....[0]....
.L_100:
        /*005c*/ 	.word	0x00000040


	//   ....[1]....
        /*0060*/ 	.word	0x000001b0


	//----- nvinfo : EIATTR_CBANK_PARAM_SIZE
	.align		4
.L_101:
        /*0064*/ 	.byte	0x03, 0x19
        /*0066*/ 	.short	0x0018


	//----- nvinfo : EIATTR_PARAM_CBANK
	.align		4
        /*0068*/ 	.byte	0x04, 0x0a
        /*006a*/ 	.short	(.L_103 - .L_102)
	.align		4
.L_102:
        /*006c*/ 	.word	index@(.nv.constant0.fdtd_tile_step)
        /*0070*/ 	.short	0x0380
        /*0072*/ 	.short	0x0018


	//----- nvinfo : EIATTR_SW_WAR
	.align		4
.L_103:
        /*0074*/ 	.byte	0x04, 0x36
        /*0076*/ 	.short	(.L_105 - .L_104)
.L_104:
        /*0078*/ 	.word	0x00000008
.L_105:


//--------------------- .nv.callgraph             --------------------------
	.section	.nv.callgraph,"",@"SHT_CUDA_CALLGRAPH"
	.align	4
	.sectionentsize	8
	.align		4
        /*0000*/ 	.word	0x00000000
	.align		4
        /*0004*/ 	.word	0xffffffff
	.align		4
        /*0008*/ 	.word	0x00000000
	.align		4
        /*000c*/ 	.word	0xfffffffe
	.align		4
        /*0010*/ 	.word	0x00000000
	.align		4
        /*0014*/ 	.word	0xfffffffd
	.align		4
        /*0018*/ 	.word	0x00000000
	.align		4
        /*001c*/ 	.word	0xfffffffc


//--------------------- .nv.constant2.apply_boundary_reflection --------------------------
	.section	.nv.constant2.apply_boundary_reflection,"a",@progbits
	.sectionflags	@""
	.align	4
.nv.constant2.apply_boundary_reflection:
        /*0000*/ 	.byte	0x30, 0x01, 0x00, 0x00, 0x60, 0x01, 0x00, 0x00, 0xc0, 0x00, 0x00, 0x00


//--------------------- .nv.constant2.inject_halo --------------------------
	.section	.nv.constant2.inject_halo,"a",@progbits
	.sectionflags	@""
	.align	4
.nv.constant2.inject_halo:
        /*0000*/ 	.byte	0x10, 0x01, 0x00, 0x00, 0x30, 0x01, 0x00, 0x00, 0xc0, 0x00, 0x00, 0x00


//--------------------- .nv.constant2.extract_halo --------------------------
	.section	.nv.constant2.extract_halo,"a",@progbits
	.sectionflags	@""
	.align	4
.nv.constant2.extract_halo:
        /*0000*/ 	.byte	0x10, 0x01, 0x00, 0x00, 0x30, 0x01, 0x00, 0x00, 0xc0, 0x00, 0x00, 0x00


//--------------------- .text.apply_boundary_reflection --------------------------
	.section	.text.apply_boundary_reflection,"ax",@progbits
	.align	128
        .global         apply_boundary_reflection
        .type           apply_boundary_reflection,@function
        .size           apply_boundary_reflection,(.L_x_20 - apply_boundary_reflection)
        .other          apply_boundary_reflection,@"STO_CUDA_ENTRY STV_DEFAULT"
apply_boundary_reflection:
.text.apply_boundary_reflection:
[----:B------:R-:W-:Y:S01]  /*0000*/  LDC R1, c[0x0][0x37c] ;  /* 0x0000df00ff017b82 */ /* 0x000fe20000000800 */
[----:B------:R-:W0:Y:S02]  /*0010*/  S2R R7, SR_TID.X ;  /* 0x0000000000077919 */ /* 0x000e240000002100 */
[----:B0-----:R-:W-:-:S13]  /*0020*/  ISETP.GT.U32.AND P0, PT, R7, 0xf, PT ;  /* 0x0000000f0700780c */ /* 0x001fda0003f04070 */
[----:B------:R-:W-:Y:S05]  /*0030*/  @P0 EXIT ;  /* 0x000000000000094d */ /* 0x000fea0003800000 */
[----:B------:R-:W0:Y:S01]  /*0040*/  LDC R4, c[0x0][0x388] ;  /* 0x0000e200ff047b82 */ /* 0x000e220000000800 */
[----:B------:R-:W-:Y:S01]  /*0050*/  MOV R3, 0xffffffff ;  /* 0xffffffff00037802 */ /* 0x000fe20000000f00 */
[----:B------:R-:W1:Y:S03]  /*0060*/  LDCU.64 UR4, c[0x0][0x358] ;  /* 0x00006b00ff0477ac */ /* 0x000e660008000a00 */
[----:B0-----:R-:W-:-:S05]  /*0070*/  VIADDMNMX.U32 R0, R4, R3, 0x2, PT ;  /* 0x0000000204007446 */ /* 0x001fca0003800003 */
[----:B------:R-:W-:-:S04]  /*0080*/  IMAD.SHL.U32 R0, R0, 0x4, RZ ;  /* 0x0000000400007824 */ /* 0x000fc800078e00ff */
[----:B------:R-:W0:Y:S02]  /*0090*/  LDC R2, c[0x2][R0] ;  /* 0x0080000000027b82 */ /* 0x000e240000000800 */
[----:B0-----:R-:W-:-:S04]  /*00a0*/  SHF.R.S32.HI R3, RZ, 0x1f, R2 ;  /* 0x0000001fff037819 */ /* 0x001fc80000011402 */
.L_x_8:
[----:B-1----:R-:W-:Y:S05]  /*00b0*/  BRX R2 -0xc0                                   (*"BRANCH_TARGETS .L_x_9,.L_x_10,.L_x_11"*) ;  /* 0xfffffffc02d07949 */ /* 0x002fea000383ffff */
.L_x_11:
[----:B------:R-:W-:-:S13]  /*00c0*/  ISETP.NE.AND P0, PT, R4, RZ, PT ;  /* 0x000000ff0400720c */ /* 0x000fda0003f05270 */
[C---:B------:R-:W-:Y:S01]  /*00d0*/  @P0 IMAD R0, R7.reuse, 0x12, RZ ;  /* 0x0000001207000824 */ /* 0x040fe200078e02ff */
[C---:B------:R-:W-:Y:S01]  /*00e0*/  @!P0 IADD3 R3, PT, PT, R7.reuse, 0x13, RZ ;  /* 0x0000001307038810 */ /* 0x040fe20007ffe0ff */
[----:B------:R-:W-:Y:S02]  /*00f0*/  @!P0 VIADD R7, R7, 0x1 ;  /* 0x0000000107078836 */ /* 0x000fe40000000000 */
[C---:B------:R-:W-:Y:S01]  /*0100*/  @P0 VIADD R7, R0.reuse, 0x23 ;  /* 0x0000002300070836 */ /* 0x040fe20000000000 */
[----:B------:R-:W-:Y:S01]  /*0110*/  @P0 IADD3 R3, PT, PT, R0, 0x22, RZ ;  /* 0x0000002200030810 */ /* 0x000fe20007ffe0ff */
[----:B------:R-:W-:Y:S06]  /*0120*/  BRA `(.L_x_0) ;  /* 0x0000000000187947 */ /* 0x000fec0003800000 */
.L_x_9:
[C---:B------:R-:W-:Y:S01]  /*0130*/  IADD3 R3, PT, PT, R7.reuse, 0x121, RZ ;  /* 0x0000012107037810 */ /* 0x040fe20007ffe0ff */
[----:B------:R-:W-:Y:S01]  /*0140*/  VIADD R7, R7, 0x133 ;  /* 0x0000013307077836 */ /* 0x000fe20000000000 */
[----:B------:R-:W-:Y:S06]  /*0150*/  BRA `(.L_x_0) ;  /* 0x00000000000c7947 */ /* 0x000fec0003800000 */
.L_x_10:
[----:B------:R-:W-:-:S05]  /*0160*/  IMAD R7, R7, 0x12, RZ ;  /* 0x0000001207077824 */ /* 0x000fca00078e02ff */
[C---:B------:R-:W-:Y:S02]  /*0170*/  IADD3 R3, PT, PT, R7.reuse, 0x13, RZ ;  /* 0x0000001307037810 */ /* 0x040fe40007ffe0ff */
[----:B------:R-:W-:-:S07]  /*0180*/  IADD3 R7, PT, PT, R7, 0x12, RZ ;  /* 0x0000001207077810 */ /* 0x000fce0007ffe0ff */
.L_x_0:
[----:B------:R-:W0:Y:S01]  /*0190*/  LDC.64 R4, c[0x0][0x380] ;  /* 0x0000e000ff047b82 */ /* 0x000e220000000a00 */
[----:B------:R-:W1:Y:S01]  /*01a0*/  LDCU UR6, c[0x0][0x38c] ;  /* 0x00007180ff0677ac */ /* 0x000e620008000800 */
[----:B0-----:R-:W-:-:S06]  /*01b0*/  IMAD.WIDE.U32 R2, R3, 0x4, R4 ;  /* 0x0000000403027825 */ /* 0x001fcc00078e0004 */
[----:B------:R-:W1:Y:S01]  /*01c0*/  LDG.E R2, desc[UR4][R2.64] ;  /* 0x0000000402027981 */ /* 0x000e62000c1e1900 */
[----:B------:R-:W-:-:S04]  /*01d0*/  IMAD.WIDE.U32 R4, R7, 0x4, R4 ;  /* 0x0000000407047825 */ /* 0x000fc800078e0004 */
[----:B-1----:R-:W-:-:S05]  /*01e0*/  FMUL R7, R2, UR6 ;  /* 0x0000000602077c20 */ /* 0x002fca0008400000 */
[----:B------:R-:W-:Y:S01]  /*01f0*/  STG.E desc[UR4][R4.64], R7 ;  /* 0x0000000704007986 */ /* 0x000fe2000c101904 */
[----:B------:R-:W-:Y:S05]  /*0200*/  EXIT ;  /* 0x000000000000794d */ /* 0x000fea0003800000 */
.L_x_1:
[----:B------:R-:W-:-:S00]  /*0210*/  BRA `(.L_x_1) ;  /* 0xfffffffc00fc7947 */ /* 0x000fc0000383ffff */
[----:B------:R-:W-:-:S00]  /*0220*/  NOP ;  /* 0x0000000000007918 */ /* 0x000fc00000000000 */
        /* <DEDUP_REMOVED lines=13> */
.L_x_20:


//--------------------- .text.read_interior       --------------------------
	.section	.text.read_interior,"ax",@progbits
	.align	128
        .global         read_interior
        .type           read_interior,@function
        .size           read_interior,(.L_x_21 - read_interior)
        .other          read_interior,@"STO_CUDA_ENTRY STV_DEFAULT"
read_interior:
.text.read_interior:
[----:B------:R-:W-:Y:S01]  /*0000*/  LDC R1, c[0x0][0x37c] ;  /* 0x0000df00ff017b82 */ /* 0x000fe20000000800 */
[----:B------:R-:W0:Y:S01]  /*0010*/  S2R R7, SR_TID.X ;  /* 0x0000000000077919 */ /* 0x000e220000002100 */
[----:B------:R-:W0:Y:S02]  /*0020*/  S2R R0, SR_TID.Y ;  /* 0x0000000000007919 */ /* 0x000e240000002200 */
[----:B0-----:R-:W-:-:S13]  /*0030*/  LOP3.LUT P0, RZ, R7, 0x3f0, R0, 0xc8, !PT ;  /* 0x000003f007ff7812 */ /* 0x001fda000780c800 */
[----:B------:R-:W-:Y:S05]  /*0040*/  @P0 EXIT ;  /* 0x000000000000094d */ /* 0x000fea0003800000 */
[----:B------:R-:W0:Y:S01]  /*0050*/  LDC.64 R2, c[0x0][0x380] ;  /* 0x0000e000ff027b82 */ /* 0x000e220000000a00 */
[----:B------:R-:W1:Y:S01]  /*0060*/  LDCU.64 UR4, c[0x0][0x358] ;  /* 0x00006b00ff0477ac */ /* 0x000e620008000a00 */
[----:B------:R-:W-:-:S04]  /*0070*/  IMAD R5, R0, 0x12, R7 ;  /* 0x0000001200057824 */ /* 0x000fc800078e0207 */
[----:B0-----:R-:W-:Y:S02]  /*0080*/  IMAD.WIDE.U32 R2, R5, 0x4, R2 ;  /* 0x0000000405027825 */ /* 0x001fe400078e0002 */
[----:B------:R-:W0:Y:S04]  /*0090*/  LDC.64 R4, c[0x0][0x388] ;  /* 0x0000e200ff047b82 */ /* 0x000e280000000a00 */
[----:B-1----:R-:W2:Y:S01]  /*00a0*/  LDG.E.CONSTANT R3, desc[UR4][R2.64+0x4c] ;  /* 0x00004c0402037981 */ /* 0x002ea2000c1e9900 */
[----:B------:R-:W-:-:S05]  /*00b0*/  LEA R7, R0, R7, 0x4 ;  /* 0x0000000700077211 */ /* 0x000fca00078e20ff */
[----:B0-----:R-:W-:-:S05]  /*00c0*/  IMAD.WIDE.U32 R4, R7, 0x4, R4 ;  /* 0x0000000407047825 */ /* 0x001fca00078e0004 */
[----:B--2---:R-:W-:Y:S01]  /*00d0*/  STG.E desc[UR4][R4.64], R3 ;  /* 0x0000000304007986 */ /* 0x004fe2000c101904 */
[----:B------:R-:W-:Y:S05]  /*00e0*/  EXIT ;  /* 0x000000000000794d */ /* 0x000fea0003800000 */
.L_x_2:
        /* <DEDUP_REMOVED lines=9> */
.L_x_21:


//--------------------- .text.inject_halo         --------------------------
	.section	.text.inject_halo,"ax",@progbits
	.align	128
        .global         inject_halo
        .type           inject_halo,@function
        .size           inject_halo,(.L_x_22 - inject_halo)
        .other          inject_halo,@"STO_CUDA_ENTRY STV_DEFAULT"
inject_halo:
.text.inject_halo:
[----:B------:R-:W-:Y:S01]  /*0000*/  LDC R1, c[0x0][0x37c] ;  /* 0x0000df00ff017b82 */ /* 0x000fe20000000800 */
[----:B------:R-:W0:Y:S02]  /*0010*/  S2R R5, SR_TID.X ;  /* 0x0000000000057919 */ /* 0x000e240000002100 */
[----:B0-----:R-:W-:-:S13]  /*0020*/  ISETP.GT.U32.AND P0, PT, R5, 0xf, PT ;  /* 0x0000000f0500780c */ /* 0x001fda0003f04070 */
[----:B------:R-:W-:Y:S05]  /*0030*/  @P0 EXIT ;  /* 0x000000000000094d */ /* 0x000fea0003800000 */
[----:B------:R-:W0:Y:S01]  /*0040*/  LDC R4, c[0x0][0x390] ;  /* 0x0000e400ff047b82 */ /* 0x000e220000000800 */
[----:B------:R-:W-:Y:S01]  /*0050*/  IMAD.MOV.U32 R3, RZ, RZ, -0x1 ;  /* 0xffffffffff037424 */ /* 0x000fe200078e00ff */
[----:B------:R-:W1:Y:S04]  /*0060*/  LDCU.64 UR4, c[0x0][0x358] ;  /* 0x00006b00ff0477ac */ /* 0x000e680008000a00 */
[----:B0-----:R-:W-:-:S05]  /*0070*/  VIADDMNMX.U32 R0, R4, R3, 0x2, PT ;  /* 0x0000000204007446 */ /* 0x001fca0003800003 */
[----:B------:R-:W-:-:S04]  /*0080*/  IMAD.SHL.U32 R0, R0, 0x4, RZ ;  /* 0x0000000400007824 */ /* 0x000fc800078e00ff */
[----:B------:R-:W0:Y:S02]  /*0090*/  LDC R2, c[0x2][R0] ;  /* 0x0080000000027b82 */ /* 0x000e240000000800 */
[----:B0-----:R-:W-:-:S04]  /*00a0*/  SHF.R.S32.HI R3, RZ, 0x1f, R2 ;  /* 0x0000001fff037819 */ /* 0x001fc80000011402 */
.L_x_12:
[----:B-1----:R-:W-:Y:S05]  /*00b0*/  BRX R2 -0xc0                                   (*"BRANCH_TARGETS .L_x_13,.L_x_14,.L_x_15"*) ;  /* 0xfffffffc02d07949 */ /* 0x002fea000383ffff */
.L_x_15:
[----:B------:R-:W-:-:S13]  /*00c0*/  ISETP.NE.AND P0, PT, R4, RZ, PT ;  /* 0x000000ff0400720c */ /* 0x000fda0003f05270 */
[----:B------:R-:W-:Y:S01]  /*00d0*/  @P0 IMAD.MOV.U32 R0, RZ, RZ, 0x12 ;  /* 0x00000012ff000424 */ /* 0x000fe200078e00ff */
[----:B------:R-:W-:-:S03]  /*00e0*/  @!P0 IADD3 R7, PT, PT, R5, 0x1, RZ ;  /* 0x0000000105078810 */ /* 0x000fc60007ffe0ff */
[----:B------:R-:W-:Y:S01]  /*00f0*/  @P0 IMAD R7, R5, R0, 0x23 ;  /* 0x0000002305070424 */ /* 0x000fe200078e0200 */
[----:B------:R-:W-:Y:S06]  /*0100*/  BRA `(.L_x_3) ;  /* 0x0000000000107947 */ /* 0x000fec0003800000 */
.L_x_13:
[----:B------:R-:W-:Y:S01]  /*0110*/  IADD3 R7, PT, PT, R5, 0x133, RZ ;  /* 0x0000013305077810 */ /* 0x000fe20007ffe0ff */
[----:B------:R-:W-:Y:S06]  /*0120*/  BRA `(.L_x_3) ;  /* 0x0000000000087947 */ /* 0x000fec0003800000 */
.L_x_14:
[----:B------:R-:W-:-:S05]  /*0130*/  HFMA2 R0, -RZ, RZ, 0, 1.07288360595703125e-06 ;  /* 0x00000012ff007431 */ /* 0x000fca00000001ff */
[----:B------:R-:W-:-:S07]  /*0140*/  IMAD R7, R5, R0, 0x12 ;  /* 0x0000001205077424 */ /* 0x000fce00078e0200 */
.L_x_3:
[----:B------:R-:W0:Y:S02]  /*0150*/  LDC.64 R2, c[0x0][0x388] ;  /* 0x0000e200ff027b82 */ /* 0x000e240000000a00 */
[----:B0-----:R-:W-:-:S06]  /*0160*/  IMAD.WIDE.U32 R2, R5, 0x4, R2 ;  /* 0x0000000405027825 */ /* 0x001fcc00078e0002 */
[----:B------:R-:W0:Y:S01]  /*0170*/  LDC.64 R4, c[0x0][0x380] ;  /* 0x0000e000ff047b82 */ /* 0x000e220000000a00 */
[----:B------:R-:W2:Y:S01]  /*0180*/  LDG.E.CONSTANT R3, desc[UR4][R2.64] ;  /* 0x0000000402037981 */ /* 0x000ea2000c1e9900 */
[----:B0-----:R-:W-:-:S05]  /*0190*/  IMAD.WIDE.U32 R4, R7, 0x4, R4 ;  /* 0x0000000407047825 */ /* 0x001fca00078e0004 */
[----:B--2---:R-:W-:Y:S01]  /*01a0*/  STG.E desc[UR4][R4.64], R3 ;  /* 0x0000000304007986 */ /* 0x004fe2000c101904 */
[----:B------:R-:W-:Y:S05]  /*01b0*/  EXIT ;  /* 0x000000000000794d */ /* 0x000fea0003800000 */
.L_x_4:
        /* <DEDUP_REMOVED lines=12> */
.L_x_22:


//--------------------- .text.extract_halo        --------------------------
	.section	.text.extract_halo,"ax",@progbits
	.align	128
        .global         extract_halo
        .type           extract_halo,@function
        .size           extract_halo,(.L_x_23 - extract_halo)
        .other          extract_halo,@"STO_CUDA_ENTRY STV_DEFAULT"
extract_halo:
.text.extract_halo:
        /* <DEDUP_REMOVED lines=11> */
.L_x_16:
[----:B-1----:R-:W-:Y:S05]  /*00b0*/  BRX R2 -0xc0                                   (*"BRANCH_TARGETS .L_x_17,.L_x_18,.L_x_19"*) ;  /* 0xfffffffc02d07949 */ /* 0x002fea000383ffff */
.L_x_19:
[----:B------:R-:W-:-:S13]  /*00c0*/  ISETP.NE.AND P0, PT, R4, RZ, PT ;  /* 0x000000ff0400720c */ /* 0x000fda0003f05270 */
[----:B------:R-:W-:Y:S01]  /*00d0*/  @P0 IMAD.MOV.U32 R0, RZ, RZ, 0x12 ;  /* 0x00000012ff000424 */ /* 0x000fe200078e00ff */
[----:B------:R-:W-:-:S03]  /*00e0*/  @!P0 IADD3 R5, PT, PT, R7, 0x13, RZ ;  /* 0x0000001307058810 */ /* 0x000fc60007ffe0ff */
[----:B------:R-:W-:Y:S01]  /*00f0*/  @P0 IMAD R5, R7, R0, 0x22 ;  /* 0x0000002207050424 */ /* 0x000fe200078e0200 */
[----:B------:R-:W-:Y:S06]  /*0100*/  BRA `(.L_x_5) ;  /* 0x0000000000107947 */ /* 0x000fec0003800000 */
.L_x_17:
[----:B------:R-:W-:Y:S01]  /*0110*/  IADD3 R5, PT, PT, R7, 0x121, RZ ;  /* 0x0000012107057810 */ /* 0x000fe20007ffe0ff */
[----:B------:R-:W-:Y:S06]  /*0120*/  BRA `(.L_x_5) ;  /* 0x0000000000087947 */ /* 0x000fec0003800000 */
.L_x_18:
[----:B------:R-:W-:-:S05]  /*0130*/  HFMA2 R0, -RZ, RZ, 0, 1.07288360595703125e-06 ;  /* 0x00000012ff007431 */ /* 0x000fca00000001ff */
[----:B------:R-:W-:-:S07]  /*0140*/  IMAD R5, R7, R0, 0x13 ;  /* 0x0000001307057424 */ /* 0x000fce00078e0200 */
.L_x_5:
[----:B------:R-:W0:Y:S02]  /*0150*/  LDC.64 R2, c[0x0][0x380] ;  /* 0x0000e000ff027b82 */ /* 0x000e240000000a00 */
[----:B0-----:R-:W-:-:S06]  /*0160*/  IMAD.WIDE.U32 R2, R5, 0x4, R2 ;  /* 0x0000000405027825 */ /* 0x001fcc00078e0002 */
[----:B------:R-:W0:Y:S01]  /*0170*/  LDC.64 R4, c[0x0][0x388] ;  /* 0x0000e200ff047b82 */ /* 0x000e220000000a00 */
[----:B------:R-:W2:Y:S01]  /*0180*/  LDG.E.CONSTANT R3, desc[UR4][R2.64] ;  /* 0x0000000402037981 */ /* 0x000ea2000c1e9900 */
[----:B0-----:R-:W-:-:S05]  /*0190*/  IMAD.WIDE.U32 R4, R7, 0x4, R4 ;  /* 0x0000000407047825 */ /* 0x001fca00078e0004 */
[----:B--2---:R-:W-:Y:S01]  /*01a0*/  STG.E desc[UR4][R4.64], R3 ;  /* 0x0000000304007986 */ /* 0x004fe2000c101904 */
[----:B------:R-:W-:Y:S05]  /*01b0*/  EXIT ;  /* 0x000000000000794d */ /* 0x000fea0003800000 */
.L_x_6:
        /* <DEDUP_REMOVED lines=12> */
.L_x_23:


//--------------------- .text.fdtd_tile_step      --------------------------
	.section	.text.fdtd_tile_step,"ax",@progbits
	.align	128
        .global         fdtd_tile_step
        .type           fdtd_tile_step,@function
        .size           fdtd_tile_step,(.L_x_24 - fdtd_tile_step)
        .other          fdtd_tile_step,@"STO_CUDA_ENTRY STV_DEFAULT"
fdtd_tile_step:
.text.fdtd_tile_step:
[----:B------:R-:W-:Y:S01]  /*0000*/  LDC R1, c[0x0][0x37c] ;  /* 0x0000df00ff017b82 */ /* 0x000fe20000000800 */
[----:B------:R-:W0:Y:S01]  /*0010*/  S2R R7, SR_TID.X ;  /* 0x0000000000077919 */ /* 0x000e220000002100 */
[----:B------:R-:W0:Y:S02]  /*0020*/  S2R R0, SR_TID.Y ;  /* 0x0000000000007919 */ /* 0x000e240000002200 */
[----:B0-----:R-:W-:-:S13]  /*0030*/  LOP3.LUT P0, RZ, R7, 0x3f0, R0, 0xc8, !PT ;  /* 0x000003f007ff7812 */ /* 0x001fda000780c800 */
[----:B------:R-:W-:Y:S05]  /*0040*/  @P0 EXIT ;  /* 0x000000000000094d */ /* 0x000fea0003800000 */
[----:B------:R-:W0:Y:S01]  /*0050*/  LDC.64 R4, c[0x0][0x380] ;  /* 0x0000e000ff047b82 */ /* 0x000e220000000a00 */
[----:B------:R-:W1:Y:S01]  /*0060*/  LDCU.64 UR4, c[0x0][0x358] ;  /* 0x00006b00ff0477ac */ /* 0x000e620008000a00 */
[----:B------:R-:W-:Y:S01]  /*0070*/  IMAD R7, R0, 0x12, R7 ;  /* 0x0000001200077824 */ /* 0x000fe200078e0207 */
[----:B------:R-:W2:Y:S05]  /*0080*/  LDCU.64 UR6, c[0x0][0x390] ;  /* 0x00007200ff0677ac */ /* 0x000eaa0008000a00 */
[----:B------:R-:W3:Y:S01]  /*0090*/  LDC.64 R2, c[0x0][0x388] ;  /* 0x0000e200ff027b82 */ /* 0x000ee20000000a00 */
[----:B0-----:R-:W-:-:S05]  /*00a0*/  IMAD.WIDE.U32 R4, R7, 0x4, R4 ;  /* 0x0000000407047825 */ /* 0x001fca00078e0004 */
[----:B-1----:R-:W4:Y:S04]  /*00b0*/  LDG.E.CONSTANT R8, desc[UR4][R4.64+0x4] ;  /* 0x0000040404087981 */ /* 0x002f28000c1e9900 */
[----:B------:R-:W4:Y:S01]  /*00c0*/  LDG.E.CONSTANT R9, desc[UR4][R4.64+0x94] ;  /* 0x0000940404097981 */ /* 0x000f22000c1e9900 */
[----:B---3--:R-:W-:-:S03]  /*00d0*/  IMAD.WIDE.U32 R2, R7, 0x4, R2 ;  /* 0x0000000407027825 */ /* 0x008fc600078e0002 */
[----:B------:R-:W3:Y:S04]  /*00e0*/  LDG.E.CONSTANT R10, desc[UR4][R4.64+0x50] ;  /* 0x00005004040a7981 */ /* 0x000ee8000c1e9900 */
[----:B------:R-:W5:Y:S04]  /*00f0*/  LDG.E.CONSTANT R0, desc[UR4][R4.64+0x4c] ;  /* 0x00004c0404007981 */ /* 0x000f68000c1e9900 */
[----:B------:R-:W2:Y:S04]  /*0100*/  LDG.E.CONSTANT R7, desc[UR4][R4.64+0x48] ;  /* 0x0000480404077981 */ /* 0x000ea8000c1e9900 */
[----:B------:R-:W2:Y:S01]  /*0110*/  LDG.E R6, desc[UR4][R2.64+0x4c] ;  /* 0x00004c0402067981 */ /* 0x000ea2000c1e1900 */
[----:B----4-:R-:W-:-:S04]  /*0120*/  FADD R9, R8, R9 ;  /* 0x0000000908097221 */ /* 0x010fc80000000000 */
[----:B---3--:R-:W-:Y:S01]  /*0130*/  FADD R10, R10, R9 ;  /* 0x000000090a0a7221 */ /* 0x008fe20000000000 */
[----:B-----5:R-:W-:-:S03]  /*0140*/  FADD R9, R0, R0 ;  /* 0x0000000000097221 */ /* 0x020fc60000000000 */
[----:B--2---:R-:W-:Y:S01]  /*0150*/  FADD R7, R7, R10 ;  /* 0x0000000a07077221 */ /* 0x004fe20000000000 */
[----:B------:R-:W-:-:S03]  /*0160*/  FADD R6, -R6, R9 ;  /* 0x0000000906067221 */ /* 0x000fc60000000100 */
[----:B------:R-:W-:-:S04]  /*0170*/  FFMA R7, R0, -4, R7 ;  /* 0xc080000000077823 */ /* 0x000fc80000000007 */
[----:B------:R-:W-:-:S04]  /*0180*/  FFMA R6, R7, UR6, R6 ;  /* 0x0000000607067c23 */ /* 0x000fc80008000006 */
[----:B------:R-:W-:-:S05]  /*0190*/  FMUL R7, R6, UR7 ;  /* 0x0000000706077c20 */ /* 0x000fca0008400000 */
[----:B------:R-:W-:Y:S01]  /*01a0*/  STG.E desc[UR4][R2.64+0x4c], R7 ;  /* 0x00004c0702007986 */ /* 0x000fe2000c101904 */
[----:B------:R-:W-:Y:S05]  /*01b0*/  EXIT ;  /* 0x000000000000794d */ /* 0x000fea0003800000 */
.L_x_7:
        /* <DEDUP_REMOVED lines=12> */
.L_x_24:


//--------------------- .nv.shared.reserved.0     --------------------------
	.section	.nv.shared.reserved.0,"aw",@nobits
	.weak		__nv_reservedSMEM_offset_0_alias
	.size		__nv_reservedSMEM_offset_0_alias, 0, 64
	.other		__nv_reservedSMEM_offset_0_alias,@"STO_CUDA_RESERVED_SHARED STV_DEFAULT"
__nv_reservedSMEM_offset_0_alias:
	.zero		0
	.zero		64


//--------------------- .nv.constant0.apply_boundary_reflection --------------------------
	.section	.nv.constant0.apply_boundary_reflection,"a",@progbits
	.sectionflags	@""
	.align	4
.nv.constant0.apply_boundary_reflection:
	.zero		912


//--------------------- .nv.constant0.read_interior --------------------------
	.section	.nv.constant0.read_interior,"a",@progbits
	.sectionflags	@""
	.align	4
.nv.constant0.read_interior:
	.zero		912


//--------------------- .nv.constant0.inject_halo --------------------------
	.section	.nv.constant0.inject_halo,"a",@progbits
	.sectionflags	@""
	.align	4
.nv.constant0.inject_halo:
	.zero		916


//--------------------- .nv.constant0.extract_halo --------------------------
	.section	.nv.constant0.extract_halo,"a",@progbits
	.sectionflags	@""
	.align	4
.nv.constant0.extract_halo:
	.zero		916


//--------------------- .nv.constant0.fdtd_tile_step --------------------------
	.section	.nv.constant0.fdtd_tile_step,"a",@progbits
	.sectionflags	@""
	.align	4
.nv.constant0.fdtd_tile_step:
	.zero		920


//--------------------- SYMBOLS --------------------------

	.type		.nv.reservedSmem.offset0,@object
	.size		.nv.reservedSmem.offset0,0x4
